	.headerflags	@"EF_CUDA_TEXMODE_UNIFIED EF_CUDA_64BIT_ADDRESS EF_CUDA_ACCELERATORS EF_CUDA_SM90 EF_CUDA_VIRTUAL_SM(EF_CUDA_SM90)"
	.elftype	@"ET_EXEC"


//--------------------- .nv.info                  --------------------------
	.section	.nv.info,"",@"SHT_CUDA_INFO"
	.align	4


	//----- nvinfo : EIATTR_REGCOUNT
	.align		4
        /*0000*/ 	.byte	0x04, 0x2f
        /*0002*/ 	.short	(.L_1 - .L_0)
	.align		4
.L_0:
        /*0004*/ 	.word	index@(triton_poi_fused_convolution_leaky_relu_1)
        /*0008*/ 	.word	0x0000000c


	//----- nvinfo : EIATTR_MIN_STACK_SIZE
	.align		4
.L_1:
        /*000c*/ 	.byte	0x04, 0x12
        /*000e*/ 	.short	(.L_3 - .L_2)
	.align		4
.L_2:
        /*0010*/ 	.word	index@(triton_poi_fused_convolution_leaky_relu_1)
        /*0014*/ 	.word	0x00000000


	//----- nvinfo : EIATTR_FRAME_SIZE
	.align		4
.L_3:
        /*0018*/ 	.byte	0x04, 0x11
        /*001a*/ 	.short	(.L_5 - .L_4)
	.align		4
.L_4:
        /*001c*/ 	.word	index@(triton_poi_fused_convolution_leaky_relu_1)
        /*0020*/ 	.word	0x00000000


	//----- nvinfo : EIATTR_MIN_STACK_SIZE
	.align		4
.L_5:
        /*0024*/ 	.byte	0x04, 0x12
        /*0026*/ 	.short	(.L_7 - .L_6)
	.align		4
.L_6:
        /*0028*/ 	.word	index@(triton_poi_fused_convolution_leaky_relu_1)
        /*002c*/ 	.word	0x00000000
.L_7:


//--------------------- .nv.info.triton_poi_fused_convolution_leaky_relu_1 --------------------------
	.section	.nv.info.triton_poi_fused_convolution_leaky_relu_1,"",@"SHT_CUDA_INFO"
	.sectionflags	@""
	.align	4


	//----- nvinfo : EIATTR_CUDA_API_VERSION
	.align		4
        /*0000*/ 	.byte	0x04, 0x37
        /*0002*/ 	.short	(.L_9 - .L_8)
.L_8:
        /*0004*/ 	.word	0x0000007c


	//----- nvinfo : EIATTR_KPARAM_INFO
	.align		4
.L_9:
        /*0008*/ 	.byte	0x04, 0x17
        /*000a*/ 	.short	(.L_11 - .L_10)
.L_10:
        /*000c*/ 	.word	0x00000000
        /*0010*/ 	.short	0x0002
        /*0012*/ 	.short	0x0010
        /*0014*/ 	.byte	0x00, 0xf0, 0x11, 0x00


	//----- nvinfo : EIATTR_KPARAM_INFO
	.align		4
.L_11:
        /*0018*/ 	.byte	0x04, 0x17
        /*001a*/ 	.short	(.L_13 - .L_12)
.L_12:
        /*001c*/ 	.word	0x00000000
        /*0020*/ 	.short	0x0001
        /*0022*/ 	.short	0x0008
        /*0024*/ 	.byte	0x00, 0xf4, 0x21, 0x00


	//----- nvinfo : EIATTR_KPARAM_INFO
	.align		4
.L_13:
        /*0028*/ 	.byte	0x04, 0x17
        /*002a*/ 	.short	(.L_15 - .L_14)
.L_14:
        /*002c*/ 	.word	0x00000000
        /*0030*/ 	.short	0x0000
        /*0032*/ 	.short	0x0000
        /*0034*/ 	.byte	0x00, 0xf4, 0x21, 0x00


	//----- nvinfo : EIATTR_SPARSE_MMA_MASK
	.align		4
.L_15:
        /*0038*/ 	.byte	0x03, 0x50
        /*003a*/ 	.short	0x0000


	//----- nvinfo : EIATTR_MAXREG_COUNT
	.align		4
        /*003c*/ 	.byte	0x03, 0x1b
        /*003e*/ 	.short	0x00ff


	//----- nvinfo : EIATTR_EXIT_INSTR_OFFSETS
	.align		4
        /*0040*/ 	.byte	0x04, 0x1c
        /*0042*/ 	.short	(.L_17 - .L_16)


	//   ....[0]....
.L_16:
        /*0044*/ 	.word	0x000001b0


	//----- nvinfo : EIATTR_REQNTID
	.align		4
.L_17:
        /*0048*/ 	.byte	0x04, 0x10
        /*004a*/ 	.short	(.L_19 - .L_18)
.L_18:
        /*004c*/ 	.word	0x00000080
        /*0050*/ 	.word	0x00000001
        /*0054*/ 	.word	0x00000001


	//----- nvinfo : EIATTR_CBANK_PARAM_SIZE
	.align		4
.L_19:
        /*0058*/ 	.byte	0x03, 0x19
        /*005a*/ 	.short	0x0014


	//----- nvinfo : EIATTR_PARAM_CBANK
	.align		4
        /*005c*/ 	.byte	0x04, 0x0a
        /*005e*/ 	.short	(.L_21 - .L_20)
	.align		4
.L_20:
        /*0060*/ 	.word	index@(.nv.constant0.triton_poi_fused_convolution_leaky_relu_1)
        /*0064*/ 	.short	0x0210
        /*0066*/ 	.short	0x0014


	//----- nvinfo : EIATTR_SW_WAR
	.align		4
.L_21:
        /*0068*/ 	.byte	0x04, 0x36
        /*006a*/ 	.short	(.L_23 - .L_22)
.L_22:
        /*006c*/ 	.word	0x00000008
.L_23:


//--------------------- .nv.callgraph             --------------------------
	.section	.nv.callgraph,"",@"SHT_CUDA_CALLGRAPH"
	.align	4
	.sectionentsize	8
	.align		4
        /*0000*/ 	.word	0x00000000
	.align		4
        /*0004*/ 	.word	0xffffffff
	.align		4
        /*0008*/ 	.word	0x00000000
	.align		4
        /*000c*/ 	.word	0xfffffffe
	.align		4
        /*0010*/ 	.word	0x00000000
	.align		4
        /*0014*/ 	.word	0xfffffffd
	.align		4
        /*0018*/ 	.word	0x00000000
	.align		4
        /*001c*/ 	.word	0xfffffffc


//--------------------- .text.triton_poi_fused_convolution_leaky_relu_1 --------------------------
	.section	.text.triton_poi_fused_convolution_leaky_relu_1,"ax",@progbits
	.align	128
        .global         triton_poi_fused_convolution_leaky_relu_1
        .type           triton_poi_fused_convolution_leaky_relu_1,@function
        .size           triton_poi_fused_convolution_leaky_relu_1,(.L_x_1 - triton_poi_fused_convolution_leaky_relu_1)
        .other          triton_poi_fused_convolution_leaky_relu_1,@"STO_CUDA_ENTRY STV_DEFAULT"
triton_poi_fused_convolution_leaky_relu_1:
.text.triton_poi_fused_convolution_leaky_relu_1:
[----:B------:R-:W-:Y:S01]  /*0000*/  LDC R1, c[0x0][0x28] ;  /* 0x00000a00ff017b82 */ /* 0x000fe20000000800 */
[----:B------:R-:W1:Y:S07]  /*0010*/  S2R R0, SR_TID.X ;  /* 0x0000000000007919 */ /* 0x000e6e0000002100 */
[----:B------:R-:W2:Y:S01]  /*0020*/  LDC.64 R4, c[0x0][0x218] ;  /* 0x00008600ff047b82 */ /* 0x000ea20000000a00 */
[----:B------:R-:W-:Y:S01]  /*0030*/  ULDC.64 UR4, c[0x0][0x208] ;  /* 0x0000820000047ab9 */ /* 0x000fe20000000a00 */
[----:B------:R-:W3:Y:S06]  /*0040*/  S2R R7, SR_CTAID.X ;  /* 0x0000000000077919 */ /* 0x000eec0000002500 */
[----:B------:R-:W4:Y:S01]  /*0050*/  LDC.64 R2, c[0x0][0x210] ;  /* 0x00008400ff027b82 */ /* 0x000f220000000a00 */
[----:B-1----:R-:W-:Y:S01]  /*0060*/  IMAD.SHL.U32 R0, R0, 0x2, RZ ;  /* 0x0000000200007824 */ /* 0x002fe200078e00ff */
[----:B---3--:R-:W-:-:S04]  /*0070*/  SHF.R.S32.HI R6, RZ, 0x17, R7 ;  /* 0x00000017ff067819 */ /* 0x008fc80000011407 */
[----:B------:R-:W-:Y:S02]  /*0080*/  LOP3.LUT R0, R0, 0xfe, RZ, 0xc0, !PT ;  /* 0x000000fe00007812 */ /* 0x000fe400078ec0ff */
[----:B------:R-:W-:-:S03]  /*0090*/  SGXT R6, R6, 0x1 ;  /* 0x000000010606781a */ /* 0x000fc60000000200 */
[----:B------:R-:W-:-:S04]  /*00a0*/  IMAD R7, R7, 0x100, R0 ;  /* 0x0000010007077824 */ /* 0x000fc800078e0200 */
[----:B----4-:R-:W-:Y:S01]  /*00b0*/  IMAD.WIDE R2, R7, 0x4, R2 ;  /* 0x0000000407027825 */ /* 0x010fe200078e0202 */
[----:B------:R-:W-:-:S04]  /*00c0*/  LEA.HI R6, R6, R7, RZ, 0x6 ;  /* 0x0000000706067211 */ /* 0x000fc800078f30ff */
[----:B------:R-:W-:-:S04]  /*00d0*/  SHF.R.S32.HI R6, RZ, 0x6, R6 ;  /* 0x00000006ff067819 */ /* 0x000fc80000011406 */
[----:B------:R-:W-:-:S04]  /*00e0*/  LEA.HI R0, R6, R6, RZ, 0x4 ;  /* 0x0000000606007211 */ /* 0x000fc800078f20ff */
[----:B------:R-:W-:-:S05]  /*00f0*/  LOP3.LUT R9, R0, 0xfffffff0, RZ, 0xc0, !PT ;  /* 0xfffffff000097812 */ /* 0x000fca00078ec0ff */
[----:B------:R-:W-:Y:S02]  /*0100*/  IMAD.IADD R9, R6, 0x1, -R9 ;  /* 0x0000000106097824 */ /* 0x000fe400078e0a09 */
[----:B------:R-:W3:Y:S02]  /*0110*/  LDG.E.64 R6, desc[UR4][R2.64] ;  /* 0x0000000402067981 */ /* 0x000ee4000c1e1b00 */
[----:B--2---:R-:W-:-:S06]  /*0120*/  IMAD.WIDE R4, R9, 0x4, R4 ;  /* 0x0000000409047825 */ /* 0x004fcc00078e0204 */
[----:B------:R-:W3:Y:S02]  /*0130*/  LDG.E.EL R4, desc[UR4][R4.64] ;  /* 0x0000000404047981 */ /* 0x000ee4000c2e1900 */
[CC--:B---3--:R-:W-:Y:S02]  /*0140*/  FSETP.GT.AND P0, PT, R6.reuse, -R4.reuse, PT ;  /* 0x800000040600720b */ /* 0x0c8fe40003f04000 */
[C---:B------:R-:W-:Y:S01]  /*0150*/  FSETP.GT.AND P1, PT, R7.reuse, -R4, PT ;  /* 0x800000040700720b */ /* 0x040fe20003f24000 */
[--C-:B------:R-:W-:Y:S01]  /*0160*/  FADD R6, R6, R4.reuse ;  /* 0x0000000406067221 */ /* 0x100fe20000000000 */
[----:B------:R-:W-:-:S09]  /*0170*/  FADD R7, R7, R4 ;  /* 0x0000000407077221 */ /* 0x000fd20000000000 */
[----:B------:R-:W-:Y:S02]  /*0180*/  @!P0 FMUL R6, R6, 0.10000000149011611938 ;  /* 0x3dcccccd06068820 */ /* 0x000fe40000400000 */
[----:B------:R-:W-:-:S05]  /*0190*/  @!P1 FMUL R7, R7, 0.10000000149011611938 ;  /* 0x3dcccccd07079820 */ /* 0x000fca0000400000 */
[----:B------:R-:W-:Y:S01]  /*01a0*/  STG.E.64 desc[UR4][R2.64], R6 ;  /* 0x0000000602007986 */ /* 0x000fe2000c101b04 */
[----:B------:R-:W-:Y:S05]  /*01b0*/  EXIT ;  /* 0x000000000000794d */ /* 0x000fea0003800000 */
.L_x_0:
[----:B------:R-:W-:-:S00]  /*01c0*/  BRA `(.L_x_0) ;  /* 0xfffffffc00fc7947 */ /* 0x000fc0000383ffff */
[----:B------:R-:W-:-:S00]  /*01d0*/  NOP ;  /* 0x0000000000007918 */ /* 0x000fc00000000000 */
        /* <DEDUP_REMOVED lines=10> */
.L_x_1:


//--------------------- .nv.constant0.triton_poi_fused_convolution_leaky_relu_1 --------------------------
	.section	.nv.constant0.triton_poi_fused_convolution_leaky_relu_1,"a",@progbits
	.sectionflags	@""
	.align	4
.nv.constant0.triton_poi_fused_convolution_leaky_relu_1:
	.zero		548
